//
// Generated by NVIDIA NVVM Compiler
//
// Compiler Build ID: CL-36424714
// Cuda compilation tools, release 13.0, V13.0.88
// Based on NVVM 20.0.0
//

.version 9.0
.target sm_100
.address_size 64

	// .globl	_Z14matmul_forwardPfS_S_

.visible .entry _Z14matmul_forwardPfS_S_(
	.param .u64 .ptr .align 1 _Z14matmul_forwardPfS_S__param_0,
	.param .u64 .ptr .align 1 _Z14matmul_forwardPfS_S__param_1,
	.param .u64 .ptr .align 1 _Z14matmul_forwardPfS_S__param_2
)
{


	ret;

}


// ===== COMPILED SASS (sm_100) =====

	.target	sm_100

	.elftype	@"ET_EXEC"


//--------------------- .note.nv.tkinfo           --------------------------
	.section	.note.nv.tkinfo,"",@"SHT_NOTE"
	.sectionflags	@"SHF_NOTE_NV_TKINFO"
	.tkinfo
        /*0018*/ 	.word	0x00000002
        /*0030*/ 	.string	""
        /*0030*/ 	.string	"ptxas"
        /*0030*/ 	.string	"Cuda compilation tools, release 13.0, V13.0.88"
        /*0030*/ 	.string	"Build cuda_13.0.r13.0/compiler.36424714_0"
        /*0030*/ 	.string	"-arch sm_100 -m 64 "



//--------------------- .note.nv.cuinfo           --------------------------
	.section	.note.nv.cuinfo,"",@"SHT_NOTE"
	.sectionflags	@"SHF_NOTE_NV_CUINFO"
        /*0018*/ 	.short	0x0002
        /*001a*/ 	.short	0x0064
        /*001c*/ 	.short	0x0082
	.zero		2


//--------------------- .nv.info                  --------------------------
	.section	.nv.info,"",@"SHT_CUDA_INFO"
	.align	4


	//----- nvinfo : EIATTR_REGCOUNT
	.align		4
        /*0000*/ 	.byte	0x04, 0x2f
        /*0002*/ 	.short	(.L_1 - .L_0)
	.align		4
.L_0:
        /*0004*/ 	.word	index@(_Z14matmul_forwardPfS_S_)
        /*0008*/ 	.word	0x00000004


	//----- nvinfo : EIATTR_FRAME_SIZE
	.align		4
.L_1:
        /*000c*/ 	.byte	0x04, 0x11
        /*000e*/ 	.short	(.L_3 - .L_2)
	.align		4
.L_2:
        /*0010*/ 	.word	index@(_Z14matmul_forwardPfS_S_)
        /*0014*/ 	.word	0x00000000


	//----- nvinfo : EIATTR_MIN_STACK_SIZE
	.align		4
.L_3:
        /*0018*/ 	.byte	0x04, 0x12
        /*001a*/ 	.short	(.L_5 - .L_4)
	.align		4
.L_4:
        /*001c*/ 	.word	index@(_Z14matmul_forwardPfS_S_)
        /*0020*/ 	.word	0x00000000
.L_5:


//--------------------- .nv.compat                --------------------------
	.section	.nv.compat,"",@"SHT_CUDA_COMPAT_INFO"
	.align	4
        /*0000*/ 	.byte	0x02, 0x09, 0x00, 0x00, 0x02, 0x02, 0x01, 0x00, 0x02, 0x05, 0x05, 0x00, 0x03, 0x07, 0x01, 0x01
        /*0010*/ 	.byte	0x02, 0x03, 0x00, 0x00, 0x02, 0x06, 0x01, 0x00, 0x04, 0x0b, 0x08, 0x00, 0x09, 0x00, 0x00, 0x00
        /*0020*/ 	.byte	0x00, 0x00, 0x00, 0x00


//--------------------- .nv.info._Z14matmul_forwardPfS_S_ --------------------------
	.section	.nv.info._Z14matmul_forwardPfS_S_,"",@"SHT_CUDA_INFO"
	.sectionflags	@""
	.align	4


	//----- nvinfo : EIATTR_CUDA_API_VERSION
	.align		4
        /*0000*/ 	.byte	0x04, 0x37
        /*0002*/ 	.short	(.L_7 - .L_6)
.L_6:
        /*0004*/ 	.word	0x00000082


	//----- nvinfo : EIATTR_KPARAM_INFO
	.align		4
.L_7:
        /*0008*/ 	.byte	0x04, 0x17
        /*000a*/ 	.short	(.L_9 - .L_8)
.L_8:
        /*000c*/ 	.word	0x00000000
        /*0010*/ 	.short	0x0002
        /*0012*/ 	.short	0x0010
        /*0014*/ 	.byte	0x00, 0xf5, 0x21, 0x00


	//----- nvinfo : EIATTR_KPARAM_INFO
	.align		4
.L_9:
        /*0018*/ 	.byte	0x04, 0x17
        /*001a*/ 	.short	(.L_11 - .L_10)
.L_10:
        /*001c*/ 	.word	0x00000000
        /*0020*/ 	.short	0x0001
        /*0022*/ 	.short	0x0008
        /*0024*/ 	.byte	0x00, 0xf5, 0x21, 0x00


	//----- nvinfo : EIATTR_KPARAM_INFO
	.align		4
.L_11:
        /*0028*/ 	.byte	0x04, 0x17
        /*002a*/ 	.short	(.L_13 - .L_12)
.L_12:
        /*002c*/ 	.word	0x00000000
        /*0030*/ 	.short	0x0000
        /*0032*/ 	.short	0x0000
        /*0034*/ 	.byte	0x00, 0xf5, 0x21, 0x00


	//----- nvinfo : EIATTR_SPARSE_MMA_MASK
	.align		4
.L_13:
        /*0038*/ 	.byte	0x03, 0x50
        /*003a*/ 	.short	0x0000


	//----- nvinfo : EIATTR_MAXREG_COUNT
	.align		4
        /*003c*/ 	.byte	0x03, 0x1b
        /*003e*/ 	.short	0x00ff


	//----- nvinfo : EIATTR_MERCURY_ISA_VERSION
	.align		4
        /*0040*/ 	.byte	0x03, 0x5f
        /*0042*/ 	.short	0x0101


	//----- nvinfo : EIATTR_VRC_CTA_INIT_COUNT
	.align		4
        /*0044*/ 	.byte	0x02, 0x4a
	.zero		1
	.zero		1


	//----- nvinfo : EIATTR_EXIT_INSTR_OFFSETS
	.align		4
        /*0048*/ 	.byte	0x04, 0x1c
        /*004a*/ 	.short	(.L_15 - .L_14)


	//   ....[0]....
.L_14:
        /*004c*/ 	.word	0x00000010


	//----- nvinfo : EIATTR_CBANK_PARAM_SIZE
	.align		4
.L_15:
        /*0050*/ 	.byte	0x03, 0x19
        /*0052*/ 	.short	0x0018


	//----- nvinfo : EIATTR_PARAM_CBANK
	.align		4
        /*0054*/ 	.byte	0x04, 0x0a
        /*0056*/ 	.short	(.L_17 - .L_16)
	.align		4
.L_16:
        /*0058*/ 	.word	index@(.nv.constant0._Z14matmul_forwardPfS_S_)
        /*005c*/ 	.short	0x0380
        /*005e*/ 	.short	0x0018


	//----- nvinfo : EIATTR_SW_WAR
	.align		4
.L_17:
        /*0060*/ 	.byte	0x04, 0x36
        /*0062*/ 	.short	(.L_19 - .L_18)
.L_18:
        /*0064*/ 	.word	0x00000008
.L_19:


//--------------------- .nv.callgraph             --------------------------
	.section	.nv.callgraph,"",@"SHT_CUDA_CALLGRAPH"
	.align	4
	.sectionentsize	8
	.align		4
        /*0000*/ 	.word	0x00000000
	.align		4
        /*0004*/ 	.word	0xffffffff
	.align		4
        /*0008*/ 	.word	0x00000000
	.align		4
        /*000c*/ 	.word	0xfffffffe
	.align		4
        /*0010*/ 	.word	0x00000000
	.align		4
        /*0014*/ 	.word	0xfffffffd
	.align		4
        /*0018*/ 	.word	0x00000000
	.align		4
        /*001c*/ 	.word	0xfffffffc


//--------------------- .text._Z14matmul_forwardPfS_S_ --------------------------
	.section	.text._Z14matmul_forwardPfS_S_,"ax",@progbits
	.align	128
        .global         _Z14matmul_forwardPfS_S_
        .type           _Z14matmul_forwardPfS_S_,@function
        .size           _Z14matmul_forwardPfS_S_,(.L_x_1 - _Z14matmul_forwardPfS_S_)
        .other          _Z14matmul_forwardPfS_S_,@"STO_CUDA_ENTRY STV_DEFAULT"
_Z14matmul_forwardPfS_S_:
.text._Z14matmul_forwardPfS_S_:
[----:B------:R-:W-:Y:S01]  /*0000*/  LDC R1, c[0x0][0x37c] ;  /* 0x0000df00ff017b82 */ /* 0x000fe20000000800 */
[----:B------:R-:W-:Y:S05]  /*0010*/  EXIT ;  /* 0x000000000000794d */ /* 0x000fea0003800000 */
.L_x_0:
[----:B------:R-:W-:-:S00]  /*0020*/  BRA `(.L_x_0) ;  /* 0xfffffffc00fc7947 */ /* 0x000fc0000383ffff */
[----:B------:R-:W-:-:S00]  /*0030*/  NOP ;  /* 0x0000000000007918 */ /* 0x000fc00000000000 */
        /* <DEDUP_REMOVED lines=12> */
.L_x_1:


//--------------------- .nv.shared.reserved.0     --------------------------
	.section	.nv.shared.reserved.0,"aw",@nobits
	.weak		__nv_reservedSMEM_offset_0_alias
	.size		__nv_reservedSMEM_offset_0_alias, 0, 64
	.other		__nv_reservedSMEM_offset_0_alias,@"STO_CUDA_RESERVED_SHARED STV_DEFAULT"
__nv_reservedSMEM_offset_0_alias:
	.zero		0
	.zero		64


//--------------------- .nv.constant0._Z14matmul_forwardPfS_S_ --------------------------
	.section	.nv.constant0._Z14matmul_forwardPfS_S_,"a",@progbits
	.sectionflags	@""
	.align	4
.nv.constant0._Z14matmul_forwardPfS_S_:
	.zero		920


//--------------------- SYMBOLS --------------------------

	.type		.nv.reservedSmem.offset0,@object
	.size		.nv.reservedSmem.offset0,0x4
